	.headerflags	@"EF_CUDA_TEXMODE_UNIFIED EF_CUDA_64BIT_ADDRESS EF_CUDA_ACCELERATORS EF_CUDA_SM90 EF_CUDA_VIRTUAL_SM(EF_CUDA_SM90)"
	.elftype	@"ET_EXEC"


//--------------------- .nv.info                  --------------------------
	.section	.nv.info,"",@"SHT_CUDA_INFO"
	.align	4


	//----- nvinfo : EIATTR_REGCOUNT
	.align		4
        /*0000*/ 	.byte	0x04, 0x2f
        /*0002*/ 	.short	(.L_1 - .L_0)
	.align		4
.L_0:
        /*0004*/ 	.word	index@(triton_poi_fused_cat_clone_0)
        /*0008*/ 	.word	0x00000013


	//----- nvinfo : EIATTR_MIN_STACK_SIZE
	.align		4
.L_1:
        /*000c*/ 	.byte	0x04, 0x12
        /*000e*/ 	.short	(.L_3 - .L_2)
	.align		4
.L_2:
        /*0010*/ 	.word	index@(triton_poi_fused_cat_clone_0)
        /*0014*/ 	.word	0x00000000


	//----- nvinfo : EIATTR_FRAME_SIZE
	.align		4
.L_3:
        /*0018*/ 	.byte	0x04, 0x11
        /*001a*/ 	.short	(.L_5 - .L_4)
	.align		4
.L_4:
        /*001c*/ 	.word	index@(triton_poi_fused_cat_clone_0)
        /*0020*/ 	.word	0x00000000


	//----- nvinfo : EIATTR_MIN_STACK_SIZE
	.align		4
.L_5:
        /*0024*/ 	.byte	0x04, 0x12
        /*0026*/ 	.short	(.L_7 - .L_6)
	.align		4
.L_6:
        /*0028*/ 	.word	index@(triton_poi_fused_cat_clone_0)
        /*002c*/ 	.word	0x00000000
.L_7:


//--------------------- .nv.info.triton_poi_fused_cat_clone_0 --------------------------
	.section	.nv.info.triton_poi_fused_cat_clone_0,"",@"SHT_CUDA_INFO"
	.sectionflags	@""
	.align	4


	//----- nvinfo : EIATTR_CUDA_API_VERSION
	.align		4
        /*0000*/ 	.byte	0x04, 0x37
        /*0002*/ 	.short	(.L_9 - .L_8)
.L_8:
        /*0004*/ 	.word	0x0000007c


	//----- nvinfo : EIATTR_KPARAM_INFO
	.align		4
.L_9:
        /*0008*/ 	.byte	0x04, 0x17
        /*000a*/ 	.short	(.L_11 - .L_10)
.L_10:
        /*000c*/ 	.word	0x00000000
        /*0010*/ 	.short	0x0004
        /*0012*/ 	.short	0x001c
        /*0014*/ 	.byte	0x00, 0xf0, 0x11, 0x00


	//----- nvinfo : EIATTR_KPARAM_INFO
	.align		4
.L_11:
        /*0018*/ 	.byte	0x04, 0x17
        /*001a*/ 	.short	(.L_13 - .L_12)
.L_12:
        /*001c*/ 	.word	0x00000000
        /*0020*/ 	.short	0x0003
        /*0022*/ 	.short	0x0018
        /*0024*/ 	.byte	0x00, 0xf0, 0x11, 0x00


	//----- nvinfo : EIATTR_KPARAM_INFO
	.align		4
.L_13:
        /*0028*/ 	.byte	0x04, 0x17
        /*002a*/ 	.short	(.L_15 - .L_14)
.L_14:
        /*002c*/ 	.word	0x00000000
        /*0030*/ 	.short	0x0002
        /*0032*/ 	.short	0x0010
        /*0034*/ 	.byte	0x00, 0xf4, 0x21, 0x00


	//----- nvinfo : EIATTR_KPARAM_INFO
	.align		4
.L_15:
        /*0038*/ 	.byte	0x04, 0x17
        /*003a*/ 	.short	(.L_17 - .L_16)
.L_16:
        /*003c*/ 	.word	0x00000000
        /*0040*/ 	.short	0x0001
        /*0042*/ 	.short	0x0008
        /*0044*/ 	.byte	0x00, 0xf4, 0x21, 0x00


	//----- nvinfo : EIATTR_KPARAM_INFO
	.align		4
.L_17:
        /*0048*/ 	.byte	0x04, 0x17
        /*004a*/ 	.short	(.L_19 - .L_18)
.L_18:
        /*004c*/ 	.word	0x00000000
        /*0050*/ 	.short	0x0000
        /*0052*/ 	.short	0x0000
        /*0054*/ 	.byte	0x00, 0xf4, 0x21, 0x00


	//----- nvinfo : EIATTR_SPARSE_MMA_MASK
	.align		4
.L_19:
        /*0058*/ 	.byte	0x03, 0x50
        /*005a*/ 	.short	0x0000


	//----- nvinfo : EIATTR_MAXREG_COUNT
	.align		4
        /*005c*/ 	.byte	0x03, 0x1b
        /*005e*/ 	.short	0x00ff


	//----- nvinfo : EIATTR_EXIT_INSTR_OFFSETS
	.align		4
        /*0060*/ 	.byte	0x04, 0x1c
        /*0062*/ 	.short	(.L_21 - .L_20)


	//   ....[0]....
.L_20:
        /*0064*/ 	.word	0x000003a0


	//   ....[1]....
        /*0068*/ 	.word	0x00000410


	//----- nvinfo : EIATTR_REQNTID
	.align		4
.L_21:
        /*006c*/ 	.byte	0x04, 0x10
        /*006e*/ 	.short	(.L_23 - .L_22)
.L_22:
        /*0070*/ 	.word	0x00000020
        /*0074*/ 	.word	0x00000001
        /*0078*/ 	.word	0x00000001


	//----- nvinfo : EIATTR_CBANK_PARAM_SIZE
	.align		4
.L_23:
        /*007c*/ 	.byte	0x03, 0x19
        /*007e*/ 	.short	0x0020


	//----- nvinfo : EIATTR_PARAM_CBANK
	.align		4
        /*0080*/ 	.byte	0x04, 0x0a
        /*0082*/ 	.short	(.L_25 - .L_24)
	.align		4
.L_24:
        /*0084*/ 	.word	index@(.nv.constant0.triton_poi_fused_cat_clone_0)
        /*0088*/ 	.short	0x0210
        /*008a*/ 	.short	0x0020


	//----- nvinfo : EIATTR_SW_WAR
	.align		4
.L_25:
        /*008c*/ 	.byte	0x04, 0x36
        /*008e*/ 	.short	(.L_27 - .L_26)
.L_26:
        /*0090*/ 	.word	0x00000008
.L_27:


//--------------------- .nv.callgraph             --------------------------
	.section	.nv.callgraph,"",@"SHT_CUDA_CALLGRAPH"
	.align	4
	.sectionentsize	8
	.align		4
        /*0000*/ 	.word	0x00000000
	.align		4
        /*0004*/ 	.word	0xffffffff
	.align		4
        /*0008*/ 	.word	0x00000000
	.align		4
        /*000c*/ 	.word	0xfffffffe
	.align		4
        /*0010*/ 	.word	0x00000000
	.align		4
        /*0014*/ 	.word	0xfffffffd
	.align		4
        /*0018*/ 	.word	0x00000000
	.align		4
        /*001c*/ 	.word	0xfffffffc


//--------------------- .text.triton_poi_fused_cat_clone_0 --------------------------
	.section	.text.triton_poi_fused_cat_clone_0,"ax",@progbits
	.sectionflags	@"SHF_BARRIERS=1"
	.align	128
        .global         triton_poi_fused_cat_clone_0
        .type           triton_poi_fused_cat_clone_0,@function
        .size           triton_poi_fused_cat_clone_0,(.L_x_1 - triton_poi_fused_cat_clone_0)
        .other          triton_poi_fused_cat_clone_0,@"STO_CUDA_ENTRY STV_DEFAULT"
triton_poi_fused_cat_clone_0:
.text.triton_poi_fused_cat_clone_0:
[----:B------:R-:W0:Y:S02]  /*0000*/  LDC R1, c[0x0][0x28] ;  /* 0x00000a00ff017b82 */ /* 0x000e240000000800 */
[----:B------:R-:W1:Y:S01]  /*0010*/  S2R R0, SR_CTAID.Y ;  /* 0x0000000000007919 */ /* 0x000e620000002600 */
[----:B------:R-:W2:Y:S01]  /*0020*/  LDC.64 R2, c[0x0][0x210] ;  /* 0x00008400ff027b82 */ /* 0x000ea20000000a00 */
[----:B------:R-:W-:Y:S01]  /*0030*/  ULDC.64 UR6, c[0x0][0x208] ;  /* 0x0000820000067ab9 */ /* 0x000fe20000000a00 */
[----:B------:R-:W3:Y:S01]  /*0040*/  S2R R16, SR_TID.X ;  /* 0x0000000000107919 */ /* 0x000ee20000002100 */
[----:B------:R-:W4:Y:S05]  /*0050*/  S2R R8, SR_CTAID.X ;  /* 0x0000000000087919 */ /* 0x000f2a0000002500 */
[----:B------:R-:W5:Y:S01]  /*0060*/  LDC.64 R4, c[0x0][0x218] ;  /* 0x00008600ff047b82 */ /* 0x000f620000000a00 */
[----:B-1----:R-:W-:-:S02]  /*0070*/  IMAD.SHL.U32 R0, R0, 0x10, RZ ;  /* 0x0000001000007824 */ /* 0x002fc400078e00ff */
[----:B---3--:R-:W-:Y:S01]  /*0080*/  IMAD.SHL.U32 R7, R16, 0x2, RZ ;  /* 0x0000000210077824 */ /* 0x008fe200078e00ff */
[----:B------:R-:W-:Y:S01]  /*0090*/  SHF.R.U32.HI R11, RZ, 0x3, R16 ;  /* 0x00000003ff0b7819 */ /* 0x000fe20000011610 */
[----:B----4-:R-:W-:-:S03]  /*00a0*/  IMAD.SHL.U32 R8, R8, 0x4, RZ ;  /* 0x0000000408087824 */ /* 0x010fc600078e00ff */
[----:B------:R-:W-:Y:S02]  /*00b0*/  LOP3.LUT R6, R0, 0xe, R7, 0xf8, !PT ;  /* 0x0000000e00067812 */ /* 0x000fe400078ef807 */
[----:B------:R-:W-:Y:S02]  /*00c0*/  SGXT.U32 R11, R11, 0x2 ;  /* 0x000000020b0b781a */ /* 0x000fe40000000000 */
[----:B------:R-:W-:Y:S02]  /*00d0*/  SHF.R.S32.HI R9, RZ, 0x1f, R6 ;  /* 0x0000001fff097819 */ /* 0x000fe40000011406 */
[----:B------:R-:W-:Y:S02]  /*00e0*/  ISETP.GE.AND P1, PT, R6, 0x10, PT ;  /* 0x000000100600780c */ /* 0x000fe40003f26270 */
[----:B------:R-:W-:Y:S02]  /*00f0*/  LEA.HI R10, R9, R6, RZ, 0x2 ;  /* 0x00000006090a7211 */ /* 0x000fe400078f10ff */
[----:B------:R-:W-:-:S02]  /*0100*/  LOP3.LUT R9, R8, R11, RZ, 0xfc, !PT ;  /* 0x0000000b08097212 */ /* 0x000fc400078efcff */
[C---:B------:R-:W-:Y:S01]  /*0110*/  LOP3.LUT R13, R10.reuse, 0xfffffffc, RZ, 0xc0, !PT ;  /* 0xfffffffc0a0d7812 */ /* 0x040fe200078ec0ff */
[----:B------:R-:W-:Y:S01]  /*0120*/  IMAD.SHL.U32 R10, R10, 0x4, RZ ;  /* 0x000000040a0a7824 */ /* 0x000fe200078e00ff */
[----:B------:R-:W-:-:S03]  /*0130*/  ISETP.GE.AND P0, PT, R9, 0x4, PT ;  /* 0x000000040900780c */ /* 0x000fc60003f06270 */
[----:B------:R-:W-:Y:S01]  /*0140*/  IMAD.IADD R13, R6, 0x1, -R13 ;  /* 0x00000001060d7824 */ /* 0x000fe200078e0a0d */
[----:B------:R-:W-:Y:S02]  /*0150*/  LOP3.LUT R15, R10, 0xfffffff0, RZ, 0xc0, !PT ;  /* 0xfffffff00a0f7812 */ /* 0x000fe400078ec0ff */
[----:B------:R-:W-:Y:S01]  /*0160*/  ISETP.LT.AND P0, PT, R6, 0x10, !P0 ;  /* 0x000000100600780c */ /* 0x000fe20004701270 */
[----:B------:R-:W-:Y:S02]  /*0170*/  IMAD R10, R9, 0x4, R13 ;  /* 0x00000004090a7824 */ /* 0x000fe400078e020d */
[----:B-----5:R-:W-:Y:S01]  /*0180*/  IMAD.WIDE R4, R13, 0x4, R4 ;  /* 0x000000040d047825 */ /* 0x020fe200078e0204 */
[----:B------:R-:W-:-:S03]  /*0190*/  CS2R R12, SRZ ;  /* 0x00000000000c7805 */ /* 0x000fc6000001ff00 */
[----:B------:R-:W-:-:S04]  /*01a0*/  IMAD.IADD R15, R10, 0x1, R15 ;  /* 0x000000010a0f7824 */ /* 0x000fc800078e020f */
[----:B--2---:R-:W-:Y:S01]  /*01b0*/  IMAD.WIDE R2, R15, 0x4, R2 ;  /* 0x000000040f027825 */ /* 0x004fe200078e0202 */
[----:B------:R-:W-:-:S04]  /*01c0*/  CS2R R14, SRZ ;  /* 0x00000000000e7805 */ /* 0x000fc8000001ff00 */
[----:B------:R1:W2:Y:S04]  /*01d0*/  @P0 LDG.E.EL.64 R12, desc[UR6][R2.64] ;  /* 0x00000006020c0981 */ /* 0x0002a8000c2e1b00 */
[----:B------:R3:W2:Y:S01]  /*01e0*/  @!P1 LDG.E.EL.64 R14, desc[UR6][R4.64] ;  /* 0x00000006040e9981 */ /* 0x0006a2000c2e1b00 */
[----:B------:R-:W4:Y:S01]  /*01f0*/  S2UR UR5, SR_CgaCtaId ;  /* 0x00000000000579c3 */ /* 0x000f220000008800 */
[----:B------:R-:W-:Y:S01]  /*0200*/  IMAD.SHL.U32 R6, R16, 0x8, RZ ;  /* 0x0000000810067824 */ /* 0x000fe200078e00ff */
[----:B------:R-:W-:-:S04]  /*0210*/  SHF.R.U32.HI R9, RZ, 0x1, R16 ;  /* 0x00000001ff097819 */ /* 0x000fc80000011610 */
[----:B------:R-:W-:Y:S02]  /*0220*/  SGXT.U32 R9, R9, 0x4 ;  /* 0x000000040909781a */ /* 0x000fe40000000000 */
[----:B------:R-:W-:Y:S01]  /*0230*/  LOP3.LUT R6, R6, 0x38, RZ, 0xc0, !PT ;  /* 0x0000003806067812 */ /* 0x000fe200078ec0ff */
[----:B------:R-:W-:Y:S01]  /*0240*/  UMOV UR4, 0x400 ;  /* 0x0000040000047882 */ /* 0x000fe20000000000 */
[----:B------:R-:W-:Y:S02]  /*0250*/  LOP3.LUT R9, R0, R9, RZ, 0xfc, !PT ;  /* 0x0000000900097212 */ /* 0x000fe400078efcff */
[C---:B------:R-:W-:Y:S02]  /*0260*/  LOP3.LUT R11, R6.reuse, R11, RZ, 0xfc, !PT ;  /* 0x0000000b060b7212 */ /* 0x040fe400078efcff */
[C---:B------:R-:W-:Y:S02]  /*0270*/  LOP3.LUT R0, R6.reuse, 0x4, RZ, 0xfc, !PT ;  /* 0x0000000406007812 */ /* 0x040fe400078efcff */
[----:B------:R-:W-:-:S02]  /*0280*/  LEA.HI R6, R6, R11, RZ, 0x1e ;  /* 0x0000000b06067211 */ /* 0x000fc400078ff0ff */
[----:B------:R-:W-:Y:S01]  /*0290*/  LEA.HI R0, R0, R11, RZ, 0x1e ;  /* 0x0000000b00007211 */ /* 0x000fe200078ff0ff */
[----:B----4-:R-:W-:-:S06]  /*02a0*/  UPRMT UR4, UR5, 0x654, UR4 ;  /* 0x0000065405047896 */ /* 0x010fcc0008000004 */
[----:B-1----:R-:W-:Y:S02]  /*02b0*/  LEA R3, R6, UR4, 0x2 ;  /* 0x0000000406037c11 */ /* 0x002fe4000f8e10ff */
[----:B------:R-:W-:Y:S02]  /*02c0*/  LEA R0, R0, UR4, 0x2 ;  /* 0x0000000400007c11 */ /* 0x000fe4000f8e10ff */
[----:B------:R-:W-:Y:S02]  /*02d0*/  LOP3.LUT R8, R8, 0x2, R7, 0xf8, !PT ;  /* 0x0000000208087812 */ /* 0x000fe400078ef807 */
[----:B---3--:R-:W-:Y:S02]  /*02e0*/  SHF.R.U32.HI R4, RZ, 0x2, R7 ;  /* 0x00000002ff047819 */ /* 0x008fe40000011607 */
[----:B------:R-:W-:Y:S02]  /*02f0*/  ISETP.GE.AND P0, PT, R8, 0x4, PT ;  /* 0x000000040800780c */ /* 0x000fe40003f06270 */
[----:B------:R-:W-:-:S02]  /*0300*/  LOP3.LUT R7, R7, 0x3e, RZ, 0xc0, !PT ;  /* 0x0000003e07077812 */ /* 0x000fc400078ec0ff */
[----:B------:R-:W-:Y:S02]  /*0310*/  ISETP.LT.AND P0, PT, R9, 0x10, !P0 ;  /* 0x000000100900780c */ /* 0x000fe40004701270 */
[----:B------:R-:W-:-:S05]  /*0320*/  SGXT.U32 R2, R4, 0x4 ;  /* 0x000000040402781a */ /* 0x000fca0000000000 */
[----:B------:R-:W-:-:S05]  /*0330*/  IMAD.IADD R2, R7, 0x1, R2 ;  /* 0x0000000107027824 */ /* 0x000fca00078e0202 */
[----:B------:R-:W-:Y:S01]  /*0340*/  LEA R4, R2, UR4, 0x2 ;  /* 0x0000000402047c11 */ /* 0x000fe2000f8e10ff */
[----:B--2---:R-:W-:Y:S01]  /*0350*/  FADD R12, R14, R12 ;  /* 0x0000000c0e0c7221 */ /* 0x004fe20000000000 */
[----:B------:R-:W-:-:S04]  /*0360*/  FADD R13, R15, R13 ;  /* 0x0000000d0f0d7221 */ /* 0x000fc80000000000 */
[----:B------:R1:W-:Y:S04]  /*0370*/  STS [R3], R12 ;  /* 0x0000000c03007388 */ /* 0x0003e80000000800 */
[----:B------:R1:W-:Y:S01]  /*0380*/  STS [R0+0x10], R13 ;  /* 0x0000100d00007388 */ /* 0x0003e20000000800 */
[----:B------:R-:W-:Y:S06]  /*0390*/  BAR.SYNC.DEFER_BLOCKING 0x0 ;  /* 0x0000000000007b1d */ /* 0x000fec0000010000 */
[----:B-1----:R-:W-:Y:S05]  /*03a0*/  @!P0 EXIT ;  /* 0x000000000000894d */ /* 0x002fea0003800000 */
[----:B------:R-:W-:Y:S01]  /*03b0*/  LDS R6, [R4] ;  /* 0x0000000004067984 */ /* 0x000fe20000000800 */
[----:B------:R-:W0:Y:S01]  /*03c0*/  LDC.64 R2, c[0x0][0x220] ;  /* 0x00008800ff027b82 */ /* 0x000e220000000a00 */
[----:B------:R-:W-:Y:S02]  /*03d0*/  IMAD R9, R9, 0x4, R8 ;  /* 0x0000000409097824 */ /* 0x000fe400078e0208 */
[----:B------:R-:W1:Y:S02]  /*03e0*/  LDS R7, [R4+0x4] ;  /* 0x0000040004077984 */ /* 0x000e640000000800 */
[----:B0-----:R-:W-:-:S05]  /*03f0*/  IMAD.WIDE R2, R9, 0x4, R2 ;  /* 0x0000000409027825 */ /* 0x001fca00078e0202 */
[----:B-1----:R-:W-:Y:S01]  /*0400*/  STG.E.64 desc[UR6][R2.64], R6 ;  /* 0x0000000602007986 */ /* 0x002fe2000c101b06 */
[----:B------:R-:W-:Y:S05]  /*0410*/  EXIT ;  /* 0x000000000000794d */ /* 0x000fea0003800000 */
.L_x_0:
[----:B------:R-:W-:-:S00]  /*0420*/  BRA `(.L_x_0) ;  /* 0xfffffffc00fc7947 */ /* 0x000fc0000383ffff */
[----:B------:R-:W-:-:S00]  /*0430*/  NOP ;  /* 0x0000000000007918 */ /* 0x000fc00000000000 */
        /* <DEDUP_REMOVED lines=12> */
.L_x_1:


//--------------------- .nv.shared.triton_poi_fused_cat_clone_0 --------------------------
	.section	.nv.shared.triton_poi_fused_cat_clone_0,"aw",@nobits
	.sectionflags	@""
	.align	16
	.zero		1024


//--------------------- .nv.constant0.triton_poi_fused_cat_clone_0 --------------------------
	.section	.nv.constant0.triton_poi_fused_cat_clone_0,"a",@progbits
	.sectionflags	@""
	.align	4
.nv.constant0.triton_poi_fused_cat_clone_0:
	.zero		560
